//
// Generated by NVIDIA NVVM Compiler
//
// Compiler Build ID: CL-36424714
// Cuda compilation tools, release 13.0, V13.0.88
// Based on NVVM 20.0.0
//

.version 9.0
.target sm_100
.address_size 64

	// .globl	_Z12naiveStencilPfS_
.extern .func  (.param .b32 func_retval0) vprintf
(
	.param .b64 vprintf_param_0,
	.param .b64 vprintf_param_1
)
;
.global .align 1 .b8 $str[18] = {105, 61, 37, 105, 44, 32, 106, 61, 37, 105, 44, 32, 107, 61, 37, 105, 10};
.global .align 1 .b8 $str$1[10] = {116, 105, 100, 32, 61, 32, 37, 105, 10};

.visible .entry _Z12naiveStencilPfS_(
	.param .u64 .ptr .align 1 _Z12naiveStencilPfS__param_0,
	.param .u64 .ptr .align 1 _Z12naiveStencilPfS__param_1
)
{
	.local .align 8 .b8 	__local_depot0[16];
	.reg .b64 	%SP;
	.reg .b64 	%SPL;
	.reg .b32 	%r<22>;
	.reg .b32 	%f<13>;
	.reg .b64 	%rd<15>;
	.reg .b64 	%fd<3>;

	mov.u64 	%SPL, __local_depot0;
	cvta.local.u64 	%SP, %SPL;
	ld.param.u64 	%rd1, [_Z12naiveStencilPfS__param_0];
	ld.param.u64 	%rd2, [_Z12naiveStencilPfS__param_1];
	cvta.to.global.u64 	%rd3, %rd1;
	cvta.to.global.u64 	%rd4, %rd2;
	add.u64 	%rd5, %SP, 0;
	add.u64 	%rd6, %SPL, 0;
	mov.u32 	%r1, %ctaid.x;
	mov.u32 	%r2, %ntid.x;
	mov.u32 	%r3, %tid.x;
	mad.lo.s32 	%r4, %r1, %r2, %r3;
	mov.u32 	%r5, %ctaid.y;
	mov.u32 	%r6, %ntid.y;
	mov.u32 	%r7, %tid.y;
	mad.lo.s32 	%r8, %r5, %r6, %r7;
	mov.u32 	%r9, %ctaid.z;
	mov.u32 	%r10, %ntid.z;
	mov.u32 	%r11, %tid.z;
	mad.lo.s32 	%r12, %r9, %r10, %r11;
	st.local.v2.u32 	[%rd6], {%r4, %r8};
	st.local.u32 	[%rd6+8], %r12;
	mov.u64 	%rd7, $str;
	cvta.global.u64 	%rd8, %rd7;
	{ // callseq 0, 0
	.param .b64 param0;
	st.param.b64 	[param0], %rd8;
	.param .b64 param1;
	st.param.b64 	[param1], %rd5;
	.param .b32 retval0;
	call.uni (retval0), 
	vprintf, 
	(
	param0, 
	param1
	);
	ld.param.b32 	%r13, [retval0];
	} // callseq 0
	shl.b32 	%r15, %r4, 4;
	shl.b32 	%r16, %r8, 2;
	add.s32 	%r17, %r16, %r12;
	add.s32 	%r18, %r17, %r15;
	st.local.u32 	[%rd6], %r18;
	mov.u64 	%rd9, $str$1;
	cvta.global.u64 	%rd10, %rd9;
	{ // callseq 1, 0
	.param .b64 param0;
	st.param.b64 	[param0], %rd10;
	.param .b64 param1;
	st.param.b64 	[param1], %rd5;
	.param .b32 retval0;
	call.uni (retval0), 
	vprintf, 
	(
	param0, 
	param1
	);
	ld.param.b32 	%r19, [retval0];
	} // callseq 1
	add.s32 	%r21, %r18, -16;
	mul.wide.s32 	%rd11, %r21, 4;
	add.s64 	%rd12, %rd4, %rd11;
	ld.global.f32 	%f1, [%rd12];
	ld.global.f32 	%f2, [%rd12+128];
	add.f32 	%f3, %f1, %f2;
	ld.global.f32 	%f4, [%rd12+48];
	add.f32 	%f5, %f3, %f4;
	ld.global.f32 	%f6, [%rd12+80];
	add.f32 	%f7, %f5, %f6;
	ld.global.f32 	%f8, [%rd12+60];
	add.f32 	%f9, %f7, %f8;
	ld.global.f32 	%f10, [%rd12+68];
	add.f32 	%f11, %f9, %f10;
	cvt.f64.f32 	%fd1, %f11;
	mul.f64 	%fd2, %fd1, 0d3FE999999999999A;
	cvt.rn.f32.f64 	%f12, %fd2;
	mul.wide.s32 	%rd13, %r18, 4;
	add.s64 	%rd14, %rd3, %rd13;
	st.global.f32 	[%rd14], %f12;
	ret;

}


// ===== COMPILED SASS (sm_100) =====

	.target	sm_100

	.elftype	@"ET_EXEC"


//--------------------- .note.nv.tkinfo           --------------------------
	.section	.note.nv.tkinfo,"",@"SHT_NOTE"
	.sectionflags	@"SHF_NOTE_NV_TKINFO"
	.tkinfo
        /*0018*/ 	.word	0x00000002
        /*0030*/ 	.string	""
        /*0030*/ 	.string	"ptxas"
        /*0030*/ 	.string	"Cuda compilation tools, release 13.0, V13.0.88"
        /*0030*/ 	.string	"Build cuda_13.0.r13.0/compiler.36424714_0"
        /*0030*/ 	.string	"-arch sm_100 -m 64 "



//--------------------- .note.nv.cuinfo           --------------------------
	.section	.note.nv.cuinfo,"",@"SHT_NOTE"
	.sectionflags	@"SHF_NOTE_NV_CUINFO"
        /*0018*/ 	.short	0x0002
        /*001a*/ 	.short	0x0064
        /*001c*/ 	.short	0x0082
	.zero		2


//--------------------- .nv.info                  --------------------------
	.section	.nv.info,"",@"SHT_CUDA_INFO"
	.align	4


	//----- nvinfo : EIATTR_REGCOUNT
	.align		4
        /*0000*/ 	.byte	0x04, 0x2f
        /*0002*/ 	.short	(.L_3 - .L_2)
	.align		4
.L_2:
        /*0004*/ 	.word	index@(_Z12naiveStencilPfS_)
        /*0008*/ 	.word	0x0000001a


	//----- nvinfo : EIATTR_FRAME_SIZE
	.align		4
.L_3:
        /*000c*/ 	.byte	0x04, 0x11
        /*000e*/ 	.short	(.L_5 - .L_4)
	.align		4
.L_4:
        /*0010*/ 	.word	index@(_Z12naiveStencilPfS_)
        /*0014*/ 	.word	0x00000010


	//----- nvinfo : EIATTR_MIN_STACK_SIZE
	.align		4
.L_5:
        /*0018*/ 	.byte	0x04, 0x12
        /*001a*/ 	.short	(.L_7 - .L_6)
	.align		4
.L_6:
        /*001c*/ 	.word	index@(_Z12naiveStencilPfS_)
        /*0020*/ 	.word	0x00000010
.L_7:


//--------------------- .nv.compat                --------------------------
	.section	.nv.compat,"",@"SHT_CUDA_COMPAT_INFO"
	.align	4
        /*0000*/ 	.byte	0x02, 0x09, 0x00, 0x00, 0x02, 0x02, 0x01, 0x00, 0x02, 0x05, 0x05, 0x00, 0x03, 0x07, 0x01, 0x01
        /*0010*/ 	.byte	0x02, 0x03, 0x00, 0x00, 0x02, 0x06, 0x01, 0x00, 0x04, 0x0b, 0x08, 0x00, 0x01, 0x00, 0x00, 0x00
        /*0020*/ 	.byte	0x00, 0x00, 0x00, 0x00


//--------------------- .nv.info._Z12naiveStencilPfS_ --------------------------
	.section	.nv.info._Z12naiveStencilPfS_,"",@"SHT_CUDA_INFO"
	.sectionflags	@""
	.align	4


	//----- nvinfo : EIATTR_CUDA_API_VERSION
	.align		4
        /*0000*/ 	.byte	0x04, 0x37
        /*0002*/ 	.short	(.L_9 - .L_8)
.L_8:
        /*0004*/ 	.word	0x00000082


	//----- nvinfo : EIATTR_KPARAM_INFO
	.align		4
.L_9:
        /*0008*/ 	.byte	0x04, 0x17
        /*000a*/ 	.short	(.L_11 - .L_10)
.L_10:
        /*000c*/ 	.word	0x00000000
        /*0010*/ 	.short	0x0001
        /*0012*/ 	.short	0x0008
        /*0014*/ 	.byte	0x00, 0xf5, 0x21, 0x00


	//----- nvinfo : EIATTR_KPARAM_INFO
	.align		4
.L_11:
        /*0018*/ 	.byte	0x04, 0x17
        /*001a*/ 	.short	(.L_13 - .L_12)
.L_12:
        /*001c*/ 	.word	0x00000000
        /*0020*/ 	.short	0x0000
        /*0022*/ 	.short	0x0000
        /*0024*/ 	.byte	0x00, 0xf5, 0x21, 0x00


	//----- nvinfo : EIATTR_SPARSE_MMA_MASK
	.align		4
.L_13:
        /*0028*/ 	.byte	0x03, 0x50
        /*002a*/ 	.short	0x0000


	//----- nvinfo : EIATTR_MAXREG_COUNT
	.align		4
        /*002c*/ 	.byte	0x03, 0x1b
        /*002e*/ 	.short	0x00ff


	//----- nvinfo : EIATTR_EXTERNS
	.align		4
        /*0030*/ 	.byte	0x04, 0x0f
        /*0032*/ 	.short	(.L_15 - .L_14)


	//   ....[0]....
	.align		4
.L_14:
        /*0034*/ 	.word	index@(vprintf)


	//----- nvinfo : EIATTR_MERCURY_ISA_VERSION
	.align		4
.L_15:
        /*0038*/ 	.byte	0x03, 0x5f
        /*003a*/ 	.short	0x0101


	//----- nvinfo : EIATTR_VRC_CTA_INIT_COUNT
	.align		4
        /*003c*/ 	.byte	0x02, 0x4a
	.zero		1
	.zero		1


	//----- nvinfo : EIATTR_SYSCALL_OFFSETS
	.align		4
        /*0040*/ 	.byte	0x04, 0x46
        /*0042*/ 	.short	(.L_17 - .L_16)


	//   ....[0]....
.L_16:
        /*0044*/ 	.word	0x000001c0


	//   ....[1]....
        /*0048*/ 	.word	0x00000280


	//----- nvinfo : EIATTR_EXIT_INSTR_OFFSETS
	.align		4
.L_17:
        /*004c*/ 	.byte	0x04, 0x1c
        /*004e*/ 	.short	(.L_19 - .L_18)


	//   ....[0]....
.L_18:
        /*0050*/ 	.word	0x000004b0


	//----- nvinfo : EIATTR_CBANK_PARAM_SIZE
	.align		4
.L_19:
        /*0054*/ 	.byte	0x03, 0x19
        /*0056*/ 	.short	0x0010


	//----- nvinfo : EIATTR_PARAM_CBANK
	.align		4
        /*0058*/ 	.byte	0x04, 0x0a
        /*005a*/ 	.short	(.L_21 - .L_20)
	.align		4
.L_20:
        /*005c*/ 	.word	index@(.nv.constant0._Z12naiveStencilPfS_)
        /*0060*/ 	.short	0x0380
        /*0062*/ 	.short	0x0010


	//----- nvinfo : EIATTR_SW_WAR
	.align		4
.L_21:
        /*0064*/ 	.byte	0x04, 0x36
        /*0066*/ 	.short	(.L_23 - .L_22)
.L_22:
        /*0068*/ 	.word	0x00000008
.L_23:


//--------------------- .nv.callgraph             --------------------------
	.section	.nv.callgraph,"",@"SHT_CUDA_CALLGRAPH"
	.align	4
	.sectionentsize	8
	.align		4
        /*0000*/ 	.word	0x00000000
	.align		4
        /*0004*/ 	.word	0xffffffff
	.align		4
        /*0008*/ 	.word	index@(_Z12naiveStencilPfS_)
	.align		4
        /*000c*/ 	.word	index@(vprintf)
	.align		4
        /*0010*/ 	.word	0x00000000
	.align		4
        /*0014*/ 	.word	0xfffffffe
	.align		4
        /*0018*/ 	.word	0x00000000
	.align		4
        /*001c*/ 	.word	0xfffffffd
	.align		4
        /*0020*/ 	.word	0x00000000
	.align		4
        /*0024*/ 	.word	0xfffffffc


//--------------------- .nv.constant4             --------------------------
	.section	.nv.constant4,"a",@progbits
	.align	8
	.align		8
.nv.constant4:
        /*0000*/ 	.dword	vprintf
	.align		8
        /*0008*/ 	.dword	$str
	.align		8
        /*0010*/ 	.dword	$str$1


//--------------------- .text._Z12naiveStencilPfS_ --------------------------
	.section	.text._Z12naiveStencilPfS_,"ax",@progbits
	.align	128
        .global         _Z12naiveStencilPfS_
        .type           _Z12naiveStencilPfS_,@function
        .size           _Z12naiveStencilPfS_,(.L_x_3 - _Z12naiveStencilPfS_)
        .other          _Z12naiveStencilPfS_,@"STO_CUDA_ENTRY STV_DEFAULT"
_Z12naiveStencilPfS_:
.text._Z12naiveStencilPfS_:
[----:B------:R-:W0:Y:S01]  /*0000*/  LDC R1, c[0x0][0x37c] ;  /* 0x0000df00ff017b82 */ /* 0x000e220000000800 */
[----:B------:R-:W1:Y:S01]  /*0010*/  S2R R3, SR_TID.X ;  /* 0x0000000000037919 */ /* 0x000e620000002100 */
[----:B------:R-:W2:Y:S06]  /*0020*/  LDCU UR5, c[0x0][0x2fc] ;  /* 0x00005f80ff0577ac */ /* 0x000eac0008000800 */
[----:B------:R-:W1:Y:S01]  /*0030*/  LDC R16, c[0x0][0x360] ;  /* 0x0000d800ff107b82 */ /* 0x000e620000000800 */
[----:B0-----:R-:W-:Y:S01]  /*0040*/  VIADD R1, R1, 0xfffffff0 ;  /* 0xfffffff001017836 */ /* 0x001fe20000000000 */
[----:B------:R-:W0:Y:S01]  /*0050*/  S2R R0, SR_TID.Y ;  /* 0x0000000000007919 */ /* 0x000e220000002200 */
[----:B------:R-:W3:Y:S01]  /*0060*/  LDCU UR4, c[0x0][0x2f8] ;  /* 0x00005f00ff0477ac */ /* 0x000ee20008000800 */
[----:B------:R-:W-:Y:S01]  /*0070*/  MOV R19, 0x0 ;  /* 0x0000000000137802 */ /* 0x000fe20000000f00 */
[----:B------:R-:W4:Y:S03]  /*0080*/  S2R R5, SR_TID.Z ;  /* 0x0000000000057919 */ /* 0x000f260000002300 */
[----:B------:R-:W0:Y:S08]  /*0090*/  LDC R17, c[0x0][0x364] ;  /* 0x0000d900ff117b82 */ /* 0x000e300000000800 */
[----:B------:R-:W1:Y:S01]  /*00a0*/  S2UR UR6, SR_CTAID.X ;  /* 0x00000000000679c3 */ /* 0x000e620000002500 */
[----:B---3--:R-:W-:-:S07]  /*00b0*/  IADD3 R18, P0, PT, R1, UR4, RZ ;  /* 0x0000000401127c10 */ /* 0x008fce000ff1e0ff */
[----:B------:R-:W0:Y:S01]  /*00c0*/  S2UR UR7, SR_CTAID.Y ;  /* 0x00000000000779c3 */ /* 0x000e220000002600 */
[----:B--2---:R-:W-:Y:S02]  /*00d0*/  IMAD.X R2, RZ, RZ, UR5, P0 ;  /* 0x00000005ff027e24 */ /* 0x004fe400080e06ff */
[----:B------:R-:W-:-:S03]  /*00e0*/  IMAD.MOV.U32 R6, RZ, RZ, R18 ;  /* 0x000000ffff067224 */ /* 0x000fc600078e0012 */
[----:B------:R-:W-:Y:S02]  /*00f0*/  MOV R7, R2 ;  /* 0x0000000200077202 */ /* 0x000fe40000000f00 */
[----:B------:R-:W4:Y:S08]  /*0100*/  S2UR UR8, SR_CTAID.Z ;  /* 0x00000000000879c3 */ /* 0x000f300000002700 */
[----:B------:R-:W4:Y:S01]  /*0110*/  LDC R22, c[0x0][0x368] ;  /* 0x0000da00ff167b82 */ /* 0x000f220000000800 */
[----:B-1----:R-:W-:-:S02]  /*0120*/  IMAD R16, R16, UR6, R3 ;  /* 0x0000000610107c24 */ /* 0x002fc4000f8e0203 */
[----:B0-----:R-:W-:-:S05]  /*0130*/  IMAD R17, R17, UR7, R0 ;  /* 0x0000000711117c24 */ /* 0x001fca000f8e0200 */
[----:B------:R0:W1:Y:S01]  /*0140*/  LDC.64 R8, c[0x4][R19] ;  /* 0x0100000013087b82 */ /* 0x0000620000000a00 */
[----:B------:R-:W2:Y:S01]  /*0150*/  LDCU.64 UR6, c[0x4][0x8] ;  /* 0x01000100ff0677ac */ /* 0x000ea20008000a00 */
[----:B------:R0:W-:Y:S01]  /*0160*/  STL.64 [R1], R16 ;  /* 0x0000001001007387 */ /* 0x0001e20000100a00 */
[----:B----4-:R-:W-:Y:S01]  /*0170*/  IMAD R22, R22, UR8, R5 ;  /* 0x0000000816167c24 */ /* 0x010fe2000f8e0205 */
[----:B--2---:R-:W-:-:S04]  /*0180*/  MOV R4, UR6 ;  /* 0x0000000600047c02 */ /* 0x004fc80008000f00 */
[----:B------:R0:W-:Y:S01]  /*0190*/  STL [R1+0x8], R22 ;  /* 0x0000081601007387 */ /* 0x0001e20000100800 */
[----:B------:R-:W-:-:S07]  /*01a0*/  IMAD.U32 R5, RZ, RZ, UR7 ;  /* 0x00000007ff057e24 */ /* 0x000fce000f8e00ff */
[----:B------:R-:W-:-:S07]  /*01b0*/  LEPC R20, `(.L_x_0) ;  /* 0x000000001014794e */ /* 0x000fce0000000000 */
[----:B01----:R-:W-:Y:S05]  /*01c0*/  CALL.ABS.NOINC R8 ;  /* 0x0000000008007343 */ /* 0x003fea0003c00000 */
.L_x_0:
[----:B------:R-:W-:Y:S01]  /*01d0*/  IMAD R17, R17, 0x4, R22 ;  /* 0x0000000411117824 */ /* 0x000fe200078e0216 */
[----:B------:R0:W1:Y:S01]  /*01e0*/  LDC.64 R8, c[0x4][R19] ;  /* 0x0100000013087b82 */ /* 0x0000620000000a00 */
[----:B------:R-:W2:Y:S01]  /*01f0*/  LDCU.64 UR4, c[0x4][0x10] ;  /* 0x01000200ff0477ac */ /* 0x000ea20008000a00 */
[----:B------:R-:W-:Y:S01]  /*0200*/  MOV R6, R18 ;  /* 0x0000001200067202 */ /* 0x000fe20000000f00 */
[----:B------:R-:W-:Y:S02]  /*0210*/  IMAD R22, R16, 0x10, R17 ;  /* 0x0000001010167824 */ /* 0x000fe400078e0211 */
[----:B------:R-:W-:-:S03]  /*0220*/  IMAD.MOV.U32 R7, RZ, RZ, R2 ;  /* 0x000000ffff077224 */ /* 0x000fc600078e0002 */
[----:B------:R-:W3:Y:S01]  /*0230*/  LDC.64 R16, c[0x0][0x358] ;  /* 0x0000d600ff107b82 */ /* 0x000ee20000000a00 */
[----:B------:R0:W-:Y:S01]  /*0240*/  STL [R1], R22 ;  /* 0x0000001601007387 */ /* 0x0001e20000100800 */
[----:B--2---:R-:W-:Y:S01]  /*0250*/  MOV R4, UR4 ;  /* 0x0000000400047c02 */ /* 0x004fe20008000f00 */
[----:B0-----:R-:W-:-:S07]  /*0260*/  IMAD.U32 R5, RZ, RZ, UR5 ;  /* 0x00000005ff057e24 */ /* 0x001fce000f8e00ff */
[----:B------:R-:W-:-:S07]  /*0270*/  LEPC R20, `(.L_x_1) ;  /* 0x000000001014794e */ /* 0x000fce0000000000 */
[----:B-1-3--:R-:W-:Y:S05]  /*0280*/  CALL.ABS.NOINC R8 ;  /* 0x0000000008007343 */ /* 0x00afea0003c00000 */
.L_x_1:
[----:B------:R-:W0:Y:S01]  /*0290*/  LDC.64 R2, c[0x0][0x388] ;  /* 0x0000e200ff027b82 */ /* 0x000e220000000a00 */
[C---:B------:R-:W-:Y:S02]  /*02a0*/  R2UR UR4, R16.reuse ;  /* 0x00000000100472ca */ /* 0x040fe400000e0000 */
[C---:B------:R-:W-:Y:S02]  /*02b0*/  R2UR UR5, R17.reuse ;  /* 0x00000000110572ca */ /* 0x040fe400000e0000 */
[----:B------:R-:W-:Y:S02]  /*02c0*/  R2UR UR6, R16 ;  /* 0x00000000100672ca */ /* 0x000fe400000e0000 */
[----:B------:R-:W-:Y:S02]  /*02d0*/  R2UR UR7, R17 ;  /* 0x00000000110772ca */ /* 0x000fe400000e0000 */
[----:B------:R-:W-:Y:S02]  /*02e0*/  IADD3 R5, PT, PT, R22, -0x10, RZ ;  /* 0xfffffff016057810 */ /* 0x000fe40007ffe0ff */
[----:B------:R-:W-:-:S02]  /*02f0*/  R2UR UR8, R16 ;  /* 0x00000000100872ca */ /* 0x000fc400000e0000 */
[C---:B------:R-:W-:Y:S02]  /*0300*/  R2UR UR9, R17.reuse ;  /* 0x00000000110972ca */ /* 0x040fe400000e0000 */
[C---:B------:R-:W-:Y:S02]  /*0310*/  R2UR UR10, R16.reuse ;  /* 0x00000000100a72ca */ /* 0x040fe400000e0000 */
[C---:B------:R-:W-:Y:S02]  /*0320*/  R2UR UR11, R17.reuse ;  /* 0x00000000110b72ca */ /* 0x040fe400000e0000 */
[----:B------:R-:W-:Y:S02]  /*0330*/  R2UR UR12, R16 ;  /* 0x00000000100c72ca */ /* 0x000fe400000e0000 */
[----:B------:R-:W-:Y:S01]  /*0340*/  R2UR UR13, R17 ;  /* 0x00000000110d72ca */ /* 0x000fe200000e0000 */
[----:B0-----:R-:W-:-:S05]  /*0350*/  IMAD.WIDE R2, R5, 0x4, R2 ;  /* 0x0000000405027825 */ /* 0x001fca00078e0202 */
[----:B------:R-:W2:Y:S04]  /*0360*/  LDG.E R0, desc[UR4][R2.64] ;  /* 0x0000000402007981 */ /* 0x000ea8000c1e1900 */
[----:B------:R-:W2:Y:S04]  /*0370*/  LDG.E R5, desc[UR6][R2.64+0x80] ;  /* 0x0000800602057981 */ /* 0x000ea8000c1e1900 */
[----:B------:R-:W3:Y:S04]  /*0380*/  LDG.E R7, desc[UR8][R2.64+0x30] ;  /* 0x0000300802077981 */ /* 0x000ee8000c1e1900 */
[----:B------:R-:W4:Y:S04]  /*0390*/  LDG.E R9, desc[UR10][R2.64+0x50] ;  /* 0x0000500a02097981 */ /* 0x000f28000c1e1900 */
[----:B------:R-:W5:Y:S04]  /*03a0*/  LDG.E R11, desc[UR12][R2.64+0x3c] ;  /* 0x00003c0c020b7981 */ /* 0x000f68000c1e1900 */
[----:B------:R-:W5:Y:S01]  /*03b0*/  LDG.E R13, desc[UR4][R2.64+0x44] ;  /* 0x00004404020d7981 */ /* 0x000f62000c1e1900 */
[----:B------:R-:W-:Y:S01]  /*03c0*/  UMOV UR4, 0x9999999a ;  /* 0x9999999a00047882 */ /* 0x000fe20000000000 */
[----:B------:R-:W-:Y:S01]  /*03d0*/  UMOV UR5, 0x3fe99999 ;  /* 0x3fe9999900057882 */ /* 0x000fe20000000000 */
[----:B--2---:R-:W-:-:S04]  /*03e0*/  FADD R0, R0, R5 ;  /* 0x0000000500007221 */ /* 0x004fc80000000000 */
[----:B---3--:R-:W-:Y:S02]  /*03f0*/  FADD R0, R0, R7 ;  /* 0x0000000700007221 */ /* 0x008fe40000000000 */
[----:B------:R-:W0:Y:S02]  /*0400*/  LDC.64 R6, c[0x0][0x380] ;  /* 0x0000e000ff067b82 */ /* 0x000e240000000a00 */
[----:B----4-:R-:W-:-:S04]  /*0410*/  FADD R0, R0, R9 ;  /* 0x0000000900007221 */ /* 0x010fc80000000000 */
[----:B-----5:R-:W-:-:S04]  /*0420*/  FADD R0, R0, R11 ;  /* 0x0000000b00007221 */ /* 0x020fc80000000000 */
[----:B------:R-:W-:-:S04]  /*0430*/  FADD R0, R0, R13 ;  /* 0x0000000d00007221 */ /* 0x000fc80000000000 */
[----:B------:R-:W1:Y:S01]  /*0440*/  F2F.F64.F32 R4, R0 ;  /* 0x0000000000047310 */ /* 0x000e620000201800 */
[----:B0-----:R-:W-:Y:S01]  /*0450*/  IMAD.WIDE R22, R22, 0x4, R6 ;  /* 0x0000000416167825 */ /* 0x001fe200078e0206 */
[----:B-1----:R-:W-:Y:S01]  /*0460*/  DMUL R4, R4, UR4 ;  /* 0x0000000404047c28 */ /* 0x002fe20008000000 */
[----:B------:R-:W-:Y:S02]  /*0470*/  R2UR UR4, R16 ;  /* 0x00000000100472ca */ /* 0x000fe400000e0000 */
[----:B------:R-:W-:-:S07]  /*0480*/  R2UR UR5, R17 ;  /* 0x00000000110572ca */ /* 0x000fce00000e0000 */
[----:B------:R-:W0:Y:S06]  /*0490*/  F2F.F32.F64 R5, R4 ;  /* 0x0000000400057310 */ /* 0x000e2c0000301000 */
[----:B0-----:R-:W-:Y:S01]  /*04a0*/  STG.E desc[UR4][R22.64], R5 ;  /* 0x0000000516007986 */ /* 0x001fe2000c101904 */
[----:B------:R-:W-:Y:S05]  /*04b0*/  EXIT ;  /* 0x000000000000794d */ /* 0x000fea0003800000 */
.L_x_2:
[----:B------:R-:W-:-:S00]  /*04c0*/  BRA `(.L_x_2) ;  /* 0xfffffffc00fc7947 */ /* 0x000fc0000383ffff */
[----:B------:R-:W-:-:S00]  /*04d0*/  NOP ;  /* 0x0000000000007918 */ /* 0x000fc00000000000 */
        /* <DEDUP_REMOVED lines=10> */
.L_x_3:


//--------------------- .nv.global.init           --------------------------
	.section	.nv.global.init,"aw",@progbits
.nv.global.init:
	.type		$str$1,@object
	.size		$str$1,($str - $str$1)
$str$1:
        /*0000*/ 	.byte	0x74, 0x69, 0x64, 0x20, 0x3d, 0x20, 0x25, 0x69, 0x0a, 0x00
	.type		$str,@object
	.size		$str,(.L_0 - $str)
$str:
        /*000a*/ 	.byte	0x69, 0x3d, 0x25, 0x69, 0x2c, 0x20, 0x6a, 0x3d, 0x25, 0x69, 0x2c, 0x20, 0x6b, 0x3d, 0x25, 0x69
        /*001a*/ 	.byte	0x0a, 0x00
.L_0:


//--------------------- .nv.shared.reserved.0     --------------------------
	.section	.nv.shared.reserved.0,"aw",@nobits
	.weak		__nv_reservedSMEM_offset_0_alias
	.size		__nv_reservedSMEM_offset_0_alias, 0, 64
	.other		__nv_reservedSMEM_offset_0_alias,@"STO_CUDA_RESERVED_SHARED STV_DEFAULT"
__nv_reservedSMEM_offset_0_alias:
	.zero		0
	.zero		64


//--------------------- .nv.constant0._Z12naiveStencilPfS_ --------------------------
	.section	.nv.constant0._Z12naiveStencilPfS_,"a",@progbits
	.sectionflags	@""
	.align	4
.nv.constant0._Z12naiveStencilPfS_:
	.zero		912


//--------------------- SYMBOLS --------------------------

	.type		.nv.reservedSmem.offset0,@object
	.size		.nv.reservedSmem.offset0,0x4
	.type		vprintf,@function
